	.headerflags	@"EF_CUDA_TEXMODE_UNIFIED EF_CUDA_64BIT_ADDRESS EF_CUDA_ACCELERATORS EF_CUDA_SM90 EF_CUDA_VIRTUAL_SM(EF_CUDA_SM90)"
	.elftype	@"ET_EXEC"


//--------------------- .nv.info                  --------------------------
	.section	.nv.info,"",@"SHT_CUDA_INFO"
	.align	4


	//----- nvinfo : EIATTR_REGCOUNT
	.align		4
        /*0000*/ 	.byte	0x04, 0x2f
        /*0002*/ 	.short	(.L_3 - .L_2)
	.align		4
.L_2:
        /*0004*/ 	.word	index@(triton_poi_fused__native_batch_norm_legit_no_training_add_relu_7)
        /*0008*/ 	.word	0x00000014


	//----- nvinfo : EIATTR_MIN_STACK_SIZE
	.align		4
.L_3:
        /*000c*/ 	.byte	0x04, 0x12
        /*000e*/ 	.short	(.L_5 - .L_4)
	.align		4
.L_4:
        /*0010*/ 	.word	index@(triton_poi_fused__native_batch_norm_legit_no_training_add_relu_7)
        /*0014*/ 	.word	0x00000000


	//----- nvinfo : EIATTR_FRAME_SIZE
	.align		4
.L_5:
        /*0018*/ 	.byte	0x04, 0x11
        /*001a*/ 	.short	(.L_7 - .L_6)
	.align		4
.L_6:
        /*001c*/ 	.word	index@(triton_poi_fused__native_batch_norm_legit_no_training_add_relu_7)
        /*0020*/ 	.word	0x00000000


	//----- nvinfo : EIATTR_MIN_STACK_SIZE
	.align		4
.L_7:
        /*0024*/ 	.byte	0x04, 0x12
        /*0026*/ 	.short	(.L_9 - .L_8)
	.align		4
.L_8:
        /*0028*/ 	.word	index@(triton_poi_fused__native_batch_norm_legit_no_training_add_relu_7)
        /*002c*/ 	.word	0x00000000
.L_9:


//--------------------- .nv.info.triton_poi_fused__native_batch_norm_legit_no_training_add_relu_7 --------------------------
	.section	.nv.info.triton_poi_fused__native_batch_norm_legit_no_training_add_relu_7,"",@"SHT_CUDA_INFO"
	.sectionflags	@""
	.align	4


	//----- nvinfo : EIATTR_CUDA_API_VERSION
	.align		4
        /*0000*/ 	.byte	0x04, 0x37
        /*0002*/ 	.short	(.L_11 - .L_10)
.L_10:
        /*0004*/ 	.word	0x0000007c


	//----- nvinfo : EIATTR_KPARAM_INFO
	.align		4
.L_11:
        /*0008*/ 	.byte	0x04, 0x17
        /*000a*/ 	.short	(.L_13 - .L_12)
.L_12:
        /*000c*/ 	.word	0x00000000
        /*0010*/ 	.short	0x0007
        /*0012*/ 	.short	0x0038
        /*0014*/ 	.byte	0x00, 0xf0, 0x11, 0x00


	//----- nvinfo : EIATTR_KPARAM_INFO
	.align		4
.L_13:
        /*0018*/ 	.byte	0x04, 0x17
        /*001a*/ 	.short	(.L_15 - .L_14)
.L_14:
        /*001c*/ 	.word	0x00000000
        /*0020*/ 	.short	0x0006
        /*0022*/ 	.short	0x0030
        /*0024*/ 	.byte	0x00, 0xf4, 0x21, 0x00


	//----- nvinfo : EIATTR_KPARAM_INFO
	.align		4
.L_15:
        /*0028*/ 	.byte	0x04, 0x17
        /*002a*/ 	.short	(.L_17 - .L_16)
.L_16:
        /*002c*/ 	.word	0x00000000
        /*0030*/ 	.short	0x0005
        /*0032*/ 	.short	0x0028
        /*0034*/ 	.byte	0x00, 0xf4, 0x21, 0x00


	//----- nvinfo : EIATTR_KPARAM_INFO
	.align		4
.L_17:
        /*0038*/ 	.byte	0x04, 0x17
        /*003a*/ 	.short	(.L_19 - .L_18)
.L_18:
        /*003c*/ 	.word	0x00000000
        /*0040*/ 	.short	0x0004
        /*0042*/ 	.short	0x0020
        /*0044*/ 	.byte	0x00, 0xf4, 0x21, 0x00


	//----- nvinfo : EIATTR_KPARAM_INFO
	.align		4
.L_19:
        /*0048*/ 	.byte	0x04, 0x17
        /*004a*/ 	.short	(.L_21 - .L_20)
.L_20:
        /*004c*/ 	.word	0x00000000
        /*0050*/ 	.short	0x0003
        /*0052*/ 	.short	0x0018
        /*0054*/ 	.byte	0x00, 0xf4, 0x21, 0x00


	//----- nvinfo : EIATTR_KPARAM_INFO
	.align		4
.L_21:
        /*0058*/ 	.byte	0x04, 0x17
        /*005a*/ 	.short	(.L_23 - .L_22)
.L_22:
        /*005c*/ 	.word	0x00000000
        /*0060*/ 	.short	0x0002
        /*0062*/ 	.short	0x0010
        /*0064*/ 	.byte	0x00, 0xf4, 0x21, 0x00


	//----- nvinfo : EIATTR_KPARAM_INFO
	.align		4
.L_23:
        /*0068*/ 	.byte	0x04, 0x17
        /*006a*/ 	.short	(.L_25 - .L_24)
.L_24:
        /*006c*/ 	.word	0x00000000
        /*0070*/ 	.short	0x0001
        /*0072*/ 	.short	0x0008
        /*0074*/ 	.byte	0x00, 0xf4, 0x21, 0x00


	//----- nvinfo : EIATTR_KPARAM_INFO
	.align		4
.L_25:
        /*0078*/ 	.byte	0x04, 0x17
        /*007a*/ 	.short	(.L_27 - .L_26)
.L_26:
        /*007c*/ 	.word	0x00000000
        /*0080*/ 	.short	0x0000
        /*0082*/ 	.short	0x0000
        /*0084*/ 	.byte	0x00, 0xf4, 0x21, 0x00


	//----- nvinfo : EIATTR_SPARSE_MMA_MASK
	.align		4
.L_27:
        /*0088*/ 	.byte	0x03, 0x50
        /*008a*/ 	.short	0x0000


	//----- nvinfo : EIATTR_MAXREG_COUNT
	.align		4
        /*008c*/ 	.byte	0x03, 0x1b
        /*008e*/ 	.short	0x00ff


	//----- nvinfo : EIATTR_EXIT_INSTR_OFFSETS
	.align		4
        /*0090*/ 	.byte	0x04, 0x1c
        /*0092*/ 	.short	(.L_29 - .L_28)


	//   ....[0]....
.L_28:
        /*0094*/ 	.word	0x000003b0


	//----- nvinfo : EIATTR_REQNTID
	.align		4
.L_29:
        /*0098*/ 	.byte	0x04, 0x10
        /*009a*/ 	.short	(.L_31 - .L_30)
.L_30:
        /*009c*/ 	.word	0x00000080
        /*00a0*/ 	.word	0x00000001
        /*00a4*/ 	.word	0x00000001


	//----- nvinfo : EIATTR_CBANK_PARAM_SIZE
	.align		4
.L_31:
        /*00a8*/ 	.byte	0x03, 0x19
        /*00aa*/ 	.short	0x003c


	//----- nvinfo : EIATTR_PARAM_CBANK
	.align		4
        /*00ac*/ 	.byte	0x04, 0x0a
        /*00ae*/ 	.short	(.L_33 - .L_32)
	.align		4
.L_32:
        /*00b0*/ 	.word	index@(.nv.constant0.triton_poi_fused__native_batch_norm_legit_no_training_add_relu_7)
        /*00b4*/ 	.short	0x0210
        /*00b6*/ 	.short	0x003c


	//----- nvinfo : EIATTR_SW_WAR
	.align		4
.L_33:
        /*00b8*/ 	.byte	0x04, 0x36
        /*00ba*/ 	.short	(.L_35 - .L_34)
.L_34:
        /*00bc*/ 	.word	0x00000008
.L_35:


//--------------------- .nv.callgraph             --------------------------
	.section	.nv.callgraph,"",@"SHT_CUDA_CALLGRAPH"
	.align	4
	.sectionentsize	8
	.align		4
        /*0000*/ 	.word	0x00000000
	.align		4
        /*0004*/ 	.word	0xffffffff
	.align		4
        /*0008*/ 	.word	0x00000000
	.align		4
        /*000c*/ 	.word	0xfffffffe
	.align		4
        /*0010*/ 	.word	0x00000000
	.align		4
        /*0014*/ 	.word	0xfffffffd
	.align		4
        /*0018*/ 	.word	0x00000000
	.align		4
        /*001c*/ 	.word	0xfffffffc


//--------------------- .nv.constant4             --------------------------
	.section	.nv.constant4,"a",@progbits
	.align	8
	.align		8
.nv.constant4:
        /*0000*/ 	.dword	_$_str
	.align		8
        /*0008*/ 	.dword	_$_str_$_2


//--------------------- .text.triton_poi_fused__native_batch_norm_legit_no_training_add_relu_7 --------------------------
	.section	.text.triton_poi_fused__native_batch_norm_legit_no_training_add_relu_7,"ax",@progbits
	.align	128
        .global         triton_poi_fused__native_batch_norm_legit_no_training_add_relu_7
        .type           triton_poi_fused__native_batch_norm_legit_no_training_add_relu_7,@function
        .size           triton_poi_fused__native_batch_norm_legit_no_training_add_relu_7,(.L_x_1 - triton_poi_fused__native_batch_norm_legit_no_training_add_relu_7)
        .other          triton_poi_fused__native_batch_norm_legit_no_training_add_relu_7,@"STO_CUDA_ENTRY STV_DEFAULT"
triton_poi_fused__native_batch_norm_legit_no_training_add_relu_7:
.text.triton_poi_fused__native_batch_norm_legit_no_training_add_relu_7:
[----:B------:R-:W-:Y:S01]  /*0000*/  LDC R1, c[0x0][0x28] ;  /* 0x00000a00ff017b82 */ /* 0x000fe20000000800 */
[----:B------:R-:W1:Y:S07]  /*0010*/  S2R R0, SR_TID.X ;  /* 0x0000000000007919 */ /* 0x000e6e0000002100 */
[----:B------:R-:W2:Y:S01]  /*0020*/  LDC.64 R10, c[0x0][0x220] ;  /* 0x00008800ff0a7b82 */ /* 0x000ea20000000a00 */
[----:B------:R-:W-:Y:S01]  /*0030*/  ULDC.64 UR4, c[0x0][0x208] ;  /* 0x0000820000047ab9 */ /* 0x000fe20000000a00 */
[----:B------:R-:W3:Y:S06]  /*0040*/  S2R R5, SR_CTAID.X ;  /* 0x0000000000057919 */ /* 0x000eec0000002500 */
[----:B------:R-:W4:Y:S08]  /*0050*/  LDC.64 R6, c[0x0][0x210] ;  /* 0x00008400ff067b82 */ /* 0x000f300000000a00 */
[----:B------:R-:W5:Y:S08]  /*0060*/  LDC.64 R8, c[0x0][0x218] ;  /* 0x00008600ff087b82 */ /* 0x000f700000000a00 */
[----:B------:R-:W4:Y:S01]  /*0070*/  LDC.64 R12, c[0x0][0x228] ;  /* 0x00008a00ff0c7b82 */ /* 0x000f220000000a00 */
[----:B-1----:R-:W-:-:S07]  /*0080*/  SHF.L.U32 R0, R0, 0x1, RZ ;  /* 0x0000000100007819 */ /* 0x002fce00000006ff */
[----:B------:R-:W1:Y:S01]  /*0090*/  LDC.64 R14, c[0x0][0x230] ;  /* 0x00008c00ff0e7b82 */ /* 0x000e620000000a00 */
[----:B---3--:R-:W-:Y:S02]  /*00a0*/  SHF.R.S32.HI R3, RZ, 0x17, R5 ;  /* 0x00000017ff037819 */ /* 0x008fe40000011405 */
[----:B------:R-:W-:Y:S02]  /*00b0*/  LOP3.LUT R0, R0, 0xfe, RZ, 0xc0, !PT ;  /* 0x000000fe00007812 */ /* 0x000fe400078ec0ff */
[----:B------:R-:W-:Y:S02]  /*00c0*/  SGXT R3, R3, 0x1 ;  /* 0x000000010303781a */ /* 0x000fe40000000200 */
[----:B------:R-:W-:-:S04]  /*00d0*/  LEA R0, R5, R0, 0x8 ;  /* 0x0000000005007211 */ /* 0x000fc800078e40ff */
[----:B------:R-:W-:-:S04]  /*00e0*/  LEA.HI R3, R3, R0, RZ, 0x6 ;  /* 0x0000000003037211 */ /* 0x000fc800078f30ff */
[----:B------:R-:W-:-:S05]  /*00f0*/  SHF.R.S32.HI R3, RZ, 0x6, R3 ;  /* 0x00000006ff037819 */ /* 0x000fca0000011403 */
[----:B------:R-:W-:-:S05]  /*0100*/  IMAD.HI R2, R3, 0x2aaaaaab, RZ ;  /* 0x2aaaaaab03027827 */ /* 0x000fca00078e02ff */
[----:B------:R-:W-:-:S04]  /*0110*/  SHF.R.U32.HI R5, RZ, 0x1f, R2 ;  /* 0x0000001fff057819 */ /* 0x000fc80000011602 */
[----:B------:R-:W-:-:S05]  /*0120*/  LEA.HI R2, R2, R5, RZ, 0x1c ;  /* 0x0000000502027211 */ /* 0x000fca00078fe0ff */
[----:B------:R-:W-:Y:S02]  /*0130*/  IMAD R17, R2, -0x60, R3 ;  /* 0xffffffa002117824 */ /* 0x000fe400078e0203 */
[----:B------:R-:W3:Y:S02]  /*0140*/  LDC.64 R2, c[0x0][0x238] ;  /* 0x00008e00ff027b82 */ /* 0x000ee40000000a00 */
[----:B--2---:R-:W-:-:S05]  /*0150*/  IMAD.WIDE R10, R17, 0x4, R10 ;  /* 0x00000004110a7825 */ /* 0x004fca00078e020a */
[----:B------:R1:W2:Y:S01]  /*0160*/  LDG.E.EL R4, desc[UR4][R10.64] ;  /* 0x000000040a047981 */ /* 0x0002a2000c2e1900 */
[----:B----4-:R-:W-:-:S04]  /*0170*/  IMAD.WIDE R6, R0, 0x4, R6 ;  /* 0x0000000400067825 */ /* 0x010fc800078e0206 */
[C---:B-----5:R-:W-:Y:S02]  /*0180*/  IMAD.WIDE R8, R17.reuse, 0x4, R8 ;  /* 0x0000000411087825 */ /* 0x060fe400078e0208 */
[----:B------:R-:W4:Y:S02]  /*0190*/  LDG.E.64 R6, desc[UR4][R6.64] ;  /* 0x0000000406067981 */ /* 0x000f24000c1e1b00 */
[C---:B0-----:R-:W-:Y:S02]  /*01a0*/  IMAD.WIDE R12, R17.reuse, 0x4, R12 ;  /* 0x00000004110c7825 */ /* 0x041fe400078e020c */
[----:B------:R0:W4:Y:S02]  /*01b0*/  LDG.E.EL R5, desc[UR4][R8.64] ;  /* 0x0000000408057981 */ /* 0x000124000c2e1900 */
[----:B-1----:R-:W-:Y:S02]  /*01c0*/  IMAD.WIDE R10, R17, 0x4, R14 ;  /* 0x00000004110a7825 */ /* 0x002fe400078e020e */
[----:B------:R1:W5:Y:S02]  /*01d0*/  LDG.E.EL R12, desc[UR4][R12.64] ;  /* 0x000000040c0c7981 */ /* 0x000364000c2e1900 */
[----:B---3--:R-:W-:-:S02]  /*01e0*/  IMAD.WIDE R2, R0, 0x4, R2 ;  /* 0x0000000400027825 */ /* 0x008fc400078e0202 */
[----:B------:R-:W5:Y:S01]  /*01f0*/  LDG.E.EL R11, desc[UR4][R10.64] ;  /* 0x000000040a0b7981 */ /* 0x000f62000c2e1900 */
[----:B0-----:R-:W0:Y:S03]  /*0200*/  LDC.64 R8, c[0x0][0x240] ;  /* 0x00009000ff087b82 */ /* 0x001e260000000a00 */
[----:B------:R-:W3:Y:S01]  /*0210*/  LDG.E.64 R2, desc[UR4][R2.64] ;  /* 0x0000000402027981 */ /* 0x000ee2000c1e1b00 */
[----:B-1----:R-:W-:Y:S01]  /*0220*/  HFMA2.MMA R13, -RZ, RZ, 1.625, 0 ;  /* 0x3e800000ff0d7435 */ /* 0x002fe200000001ff */
[----:B0-----:R-:W-:-:S04]  /*0230*/  IMAD.WIDE R8, R0, 0x4, R8 ;  /* 0x0000000400087825 */ /* 0x001fc800078e0208 */
[----:B--2---:R-:W-:-:S04]  /*0240*/  FADD R4, R4, 9.9999997473787516356e-06 ;  /* 0x3727c5ac04047421 */ /* 0x004fc80000000000 */
[----:B------:R-:W0:Y:S02]  /*0250*/  MUFU.SQRT R14, R4 ;  /* 0x00000004000e7308 */ /* 0x000e240000002000 */
[C---:B0-----:R-:W-:Y:S02]  /*0260*/  FSETP.GT.AND P0, PT, R14.reuse, 8.50705917302346158658e+37, PT ;  /* 0x7e8000000e00780b */ /* 0x041fe40003f04000 */
[----:B------:R-:W-:-:S11]  /*0270*/  FSETP.GEU.AND P1, PT, R14, 1.175494350822287508e-38, PT ;  /* 0x008000000e00780b */ /* 0x000fd60003f2e000 */
[----:B------:R-:W-:-:S04]  /*0280*/  @P0 FMUL R14, R14, 0.25 ;  /* 0x3e8000000e0e0820 */ /* 0x000fc80000400000 */
[----:B------:R-:W-:-:S06]  /*0290*/  @!P1 FMUL R14, R14, 16777216 ;  /* 0x4b8000000e0e9820 */ /* 0x000fcc0000400000 */
[----:B------:R-:W0:Y:S01]  /*02a0*/  MUFU.RCP R14, R14 ;  /* 0x0000000e000e7308 */ /* 0x000e220000001000 */
[----:B------:R-:W-:Y:S01]  /*02b0*/  FSEL R13, R13, 1, P0 ;  /* 0x3f8000000d0d7808 */ /* 0x000fe20000000000 */
[----:B----4-:R-:W-:-:S04]  /*02c0*/  FADD R7, R7, -R5 ;  /* 0x8000000507077221 */ /* 0x010fc80000000000 */
[----:B------:R-:W-:Y:S01]  /*02d0*/  @!P1 FMUL R13, R13, 16777216 ;  /* 0x4b8000000d0d9820 */ /* 0x000fe20000400000 */
[----:B------:R-:W-:-:S03]  /*02e0*/  FADD R6, R6, -R5 ;  /* 0x8000000506067221 */ /* 0x000fc60000000000 */
[----:B0-----:R-:W-:-:S04]  /*02f0*/  FMUL R13, R14, R13 ;  /* 0x0000000d0e0d7220 */ /* 0x001fc80000400000 */
[-C--:B------:R-:W-:Y:S01]  /*0300*/  FMUL R7, R7, R13.reuse ;  /* 0x0000000d07077220 */ /* 0x080fe20000400000 */
[----:B------:R-:W-:-:S03]  /*0310*/  FMUL R6, R6, R13 ;  /* 0x0000000d06067220 */ /* 0x000fc60000400000 */
[C-C-:B-----5:R-:W-:Y:S01]  /*0320*/  FFMA R4, R12.reuse, R7, R11.reuse ;  /* 0x000000070c047223 */ /* 0x160fe2000000000b */
[----:B------:R-:W-:-:S04]  /*0330*/  FFMA R11, R12, R6, R11 ;  /* 0x000000060c0b7223 */ /* 0x000fc8000000000b */
[----:B---3--:R-:W-:Y:S01]  /*0340*/  FSETP.GEU.AND P1, PT, R4, -R3, PT ;  /* 0x800000030400720b */ /* 0x008fe20003f2e000 */
[----:B------:R-:W-:Y:S01]  /*0350*/  FADD R4, R3, R4 ;  /* 0x0000000403047221 */ /* 0x000fe20000000000 */
[----:B------:R-:W-:Y:S01]  /*0360*/  FADD R3, R2, R11 ;  /* 0x0000000b02037221 */ /* 0x000fe20000000000 */
[----:B------:R-:W-:-:S03]  /*0370*/  FSETP.GEU.AND P0, PT, R11, -R2, PT ;  /* 0x800000020b00720b */ /* 0x000fc60003f0e000 */
[----:B------:R-:W-:Y:S02]  /*0380*/  FSEL R5, R4, RZ, P1 ;  /* 0x000000ff04057208 */ /* 0x000fe40000800000 */
[----:B------:R-:W-:-:S05]  /*0390*/  FSEL R4, R3, RZ, P0 ;  /* 0x000000ff03047208 */ /* 0x000fca0000000000 */
[----:B------:R-:W-:Y:S01]  /*03a0*/  STG.E.64 desc[UR4][R8.64], R4 ;  /* 0x0000000408007986 */ /* 0x000fe2000c101b04 */
[----:B------:R-:W-:Y:S05]  /*03b0*/  EXIT ;  /* 0x000000000000794d */ /* 0x000fea0003800000 */
.L_x_0:
[----:B------:R-:W-:-:S00]  /*03c0*/  BRA `(.L_x_0) ;  /* 0xfffffffc00fc7947 */ /* 0x000fc0000383ffff */
[----:B------:R-:W-:-:S00]  /*03d0*/  NOP ;  /* 0x0000000000007918 */ /* 0x000fc00000000000 */
        /* <DEDUP_REMOVED lines=10> */
.L_x_1:


//--------------------- .nv.global.init           --------------------------
	.section	.nv.global.init,"aw",@progbits
.nv.global.init:
	.type		_$_str,@object
	.size		_$_str,(_$_str_$_2 - _$_str)
_$_str:
        /*0000*/ 	.byte	0x5f, 0x5f, 0x43, 0x55, 0x44, 0x41, 0x5f, 0x46, 0x54, 0x5a, 0x00
	.type		_$_str_$_2,@object
	.size		_$_str_$_2,(.L_1 - _$_str_$_2)
_$_str_$_2:
        /*000b*/ 	.byte	0x5f, 0x5f, 0x43, 0x55, 0x44, 0x41, 0x5f, 0x50, 0x52, 0x45, 0x43, 0x5f, 0x53, 0x51, 0x52, 0x54
        /*001b*/ 	.byte	0x00
.L_1:


//--------------------- .nv.constant0.triton_poi_fused__native_batch_norm_legit_no_training_add_relu_7 --------------------------
	.section	.nv.constant0.triton_poi_fused__native_batch_norm_legit_no_training_add_relu_7,"a",@progbits
	.sectionflags	@""
	.align	4
.nv.constant0.triton_poi_fused__native_batch_norm_legit_no_training_add_relu_7:
	.zero		588
